//
// Generated by NVIDIA NVVM Compiler
//
// Compiler Build ID: CL-36424714
// Cuda compilation tools, release 13.0, V13.0.88
// Based on NVVM 20.0.0
//

.version 9.0
.target sm_100
.address_size 64

	// .globl	_Z6matmulPfS_S_iii

.visible .entry _Z6matmulPfS_S_iii(
	.param .u64 .ptr .align 1 _Z6matmulPfS_S_iii_param_0,
	.param .u64 .ptr .align 1 _Z6matmulPfS_S_iii_param_1,
	.param .u64 .ptr .align 1 _Z6matmulPfS_S_iii_param_2,
	.param .u32 _Z6matmulPfS_S_iii_param_3,
	.param .u32 _Z6matmulPfS_S_iii_param_4,
	.param .u32 _Z6matmulPfS_S_iii_param_5
)
{


	ret;

}


// ===== COMPILED SASS (sm_100) =====

	.target	sm_100

	.elftype	@"ET_EXEC"


//--------------------- .note.nv.tkinfo           --------------------------
	.section	.note.nv.tkinfo,"",@"SHT_NOTE"
	.sectionflags	@"SHF_NOTE_NV_TKINFO"
	.tkinfo
        /*0018*/ 	.word	0x00000002
        /*0030*/ 	.string	""
        /*0030*/ 	.string	"ptxas"
        /*0030*/ 	.string	"Cuda compilation tools, release 13.0, V13.0.88"
        /*0030*/ 	.string	"Build cuda_13.0.r13.0/compiler.36424714_0"
        /*0030*/ 	.string	"-arch sm_100 -m 64 "



//--------------------- .note.nv.cuinfo           --------------------------
	.section	.note.nv.cuinfo,"",@"SHT_NOTE"
	.sectionflags	@"SHF_NOTE_NV_CUINFO"
        /*0018*/ 	.short	0x0002
        /*001a*/ 	.short	0x0064
        /*001c*/ 	.short	0x0082
	.zero		2


//--------------------- .nv.info                  --------------------------
	.section	.nv.info,"",@"SHT_CUDA_INFO"
	.align	4


	//----- nvinfo : EIATTR_REGCOUNT
	.align		4
        /*0000*/ 	.byte	0x04, 0x2f
        /*0002*/ 	.short	(.L_1 - .L_0)
	.align		4
.L_0:
        /*0004*/ 	.word	index@(_Z6matmulPfS_S_iii)
        /*0008*/ 	.word	0x00000004


	//----- nvinfo : EIATTR_FRAME_SIZE
	.align		4
.L_1:
        /*000c*/ 	.byte	0x04, 0x11
        /*000e*/ 	.short	(.L_3 - .L_2)
	.align		4
.L_2:
        /*0010*/ 	.word	index@(_Z6matmulPfS_S_iii)
        /*0014*/ 	.word	0x00000000


	//----- nvinfo : EIATTR_MIN_STACK_SIZE
	.align		4
.L_3:
        /*0018*/ 	.byte	0x04, 0x12
        /*001a*/ 	.short	(.L_5 - .L_4)
	.align		4
.L_4:
        /*001c*/ 	.word	index@(_Z6matmulPfS_S_iii)
        /*0020*/ 	.word	0x00000000
.L_5:


//--------------------- .nv.compat                --------------------------
	.section	.nv.compat,"",@"SHT_CUDA_COMPAT_INFO"
	.align	4
        /*0000*/ 	.byte	0x02, 0x09, 0x00, 0x00, 0x02, 0x02, 0x01, 0x00, 0x02, 0x05, 0x05, 0x00, 0x03, 0x07, 0x01, 0x01
        /*0010*/ 	.byte	0x02, 0x03, 0x00, 0x00, 0x02, 0x06, 0x01, 0x00, 0x04, 0x0b, 0x08, 0x00, 0x09, 0x00, 0x00, 0x00
        /*0020*/ 	.byte	0x00, 0x00, 0x00, 0x00


//--------------------- .nv.info._Z6matmulPfS_S_iii --------------------------
	.section	.nv.info._Z6matmulPfS_S_iii,"",@"SHT_CUDA_INFO"
	.sectionflags	@""
	.align	4


	//----- nvinfo : EIATTR_CUDA_API_VERSION
	.align		4
        /*0000*/ 	.byte	0x04, 0x37
        /*0002*/ 	.short	(.L_7 - .L_6)
.L_6:
        /*0004*/ 	.word	0x00000082


	//----- nvinfo : EIATTR_KPARAM_INFO
	.align		4
.L_7:
        /*0008*/ 	.byte	0x04, 0x17
        /*000a*/ 	.short	(.L_9 - .L_8)
.L_8:
        /*000c*/ 	.word	0x00000000
        /*0010*/ 	.short	0x0005
        /*0012*/ 	.short	0x0020
        /*0014*/ 	.byte	0x00, 0xf0, 0x11, 0x00


	//----- nvinfo : EIATTR_KPARAM_INFO
	.align		4
.L_9:
        /*0018*/ 	.byte	0x04, 0x17
        /*001a*/ 	.short	(.L_11 - .L_10)
.L_10:
        /*001c*/ 	.word	0x00000000
        /*0020*/ 	.short	0x0004
        /*0022*/ 	.short	0x001c
        /*0024*/ 	.byte	0x00, 0xf0, 0x11, 0x00


	//----- nvinfo : EIATTR_KPARAM_INFO
	.align		4
.L_11:
        /*0028*/ 	.byte	0x04, 0x17
        /*002a*/ 	.short	(.L_13 - .L_12)
.L_12:
        /*002c*/ 	.word	0x00000000
        /*0030*/ 	.short	0x0003
        /*0032*/ 	.short	0x0018
        /*0034*/ 	.byte	0x00, 0xf0, 0x11, 0x00


	//----- nvinfo : EIATTR_KPARAM_INFO
	.align		4
.L_13:
        /*0038*/ 	.byte	0x04, 0x17
        /*003a*/ 	.short	(.L_15 - .L_14)
.L_14:
        /*003c*/ 	.word	0x00000000
        /*0040*/ 	.short	0x0002
        /*0042*/ 	.short	0x0010
        /*0044*/ 	.byte	0x00, 0xf5, 0x21, 0x00


	//----- nvinfo : EIATTR_KPARAM_INFO
	.align		4
.L_15:
        /*0048*/ 	.byte	0x04, 0x17
        /*004a*/ 	.short	(.L_17 - .L_16)
.L_16:
        /*004c*/ 	.word	0x00000000
        /*0050*/ 	.short	0x0001
        /*0052*/ 	.short	0x0008
        /*0054*/ 	.byte	0x00, 0xf5, 0x21, 0x00


	//----- nvinfo : EIATTR_KPARAM_INFO
	.align		4
.L_17:
        /*0058*/ 	.byte	0x04, 0x17
        /*005a*/ 	.short	(.L_19 - .L_18)
.L_18:
        /*005c*/ 	.word	0x00000000
        /*0060*/ 	.short	0x0000
        /*0062*/ 	.short	0x0000
        /*0064*/ 	.byte	0x00, 0xf5, 0x21, 0x00


	//----- nvinfo : EIATTR_SPARSE_MMA_MASK
	.align		4
.L_19:
        /*0068*/ 	.byte	0x03, 0x50
        /*006a*/ 	.short	0x0000


	//----- nvinfo : EIATTR_MAXREG_COUNT
	.align		4
        /*006c*/ 	.byte	0x03, 0x1b
        /*006e*/ 	.short	0x00ff


	//----- nvinfo : EIATTR_MERCURY_ISA_VERSION
	.align		4
        /*0070*/ 	.byte	0x03, 0x5f
        /*0072*/ 	.short	0x0101


	//----- nvinfo : EIATTR_VRC_CTA_INIT_COUNT
	.align		4
        /*0074*/ 	.byte	0x02, 0x4a
	.zero		1
	.zero		1


	//----- nvinfo : EIATTR_EXIT_INSTR_OFFSETS
	.align		4
        /*0078*/ 	.byte	0x04, 0x1c
        /*007a*/ 	.short	(.L_21 - .L_20)


	//   ....[0]....
.L_20:
        /*007c*/ 	.word	0x00000010


	//----- nvinfo : EIATTR_CBANK_PARAM_SIZE
	.align		4
.L_21:
        /*0080*/ 	.byte	0x03, 0x19
        /*0082*/ 	.short	0x0024


	//----- nvinfo : EIATTR_PARAM_CBANK
	.align		4
        /*0084*/ 	.byte	0x04, 0x0a
        /*0086*/ 	.short	(.L_23 - .L_22)
	.align		4
.L_22:
        /*0088*/ 	.word	index@(.nv.constant0._Z6matmulPfS_S_iii)
        /*008c*/ 	.short	0x0380
        /*008e*/ 	.short	0x0024


	//----- nvinfo : EIATTR_SW_WAR
	.align		4
.L_23:
        /*0090*/ 	.byte	0x04, 0x36
        /*0092*/ 	.short	(.L_25 - .L_24)
.L_24:
        /*0094*/ 	.word	0x00000008
.L_25:


//--------------------- .nv.callgraph             --------------------------
	.section	.nv.callgraph,"",@"SHT_CUDA_CALLGRAPH"
	.align	4
	.sectionentsize	8
	.align		4
        /*0000*/ 	.word	0x00000000
	.align		4
        /*0004*/ 	.word	0xffffffff
	.align		4
        /*0008*/ 	.word	0x00000000
	.align		4
        /*000c*/ 	.word	0xfffffffe
	.align		4
        /*0010*/ 	.word	0x00000000
	.align		4
        /*0014*/ 	.word	0xfffffffd
	.align		4
        /*0018*/ 	.word	0x00000000
	.align		4
        /*001c*/ 	.word	0xfffffffc


//--------------------- .text._Z6matmulPfS_S_iii  --------------------------
	.section	.text._Z6matmulPfS_S_iii,"ax",@progbits
	.align	128
        .global         _Z6matmulPfS_S_iii
        .type           _Z6matmulPfS_S_iii,@function
        .size           _Z6matmulPfS_S_iii,(.L_x_1 - _Z6matmulPfS_S_iii)
        .other          _Z6matmulPfS_S_iii,@"STO_CUDA_ENTRY STV_DEFAULT"
_Z6matmulPfS_S_iii:
.text._Z6matmulPfS_S_iii:
[----:B------:R-:W-:Y:S01]  /*0000*/  LDC R1, c[0x0][0x37c] ;  /* 0x0000df00ff017b82 */ /* 0x000fe20000000800 */
[----:B------:R-:W-:Y:S05]  /*0010*/  EXIT ;  /* 0x000000000000794d */ /* 0x000fea0003800000 */
.L_x_0:
[----:B------:R-:W-:-:S00]  /*0020*/  BRA `(.L_x_0) ;  /* 0xfffffffc00fc7947 */ /* 0x000fc0000383ffff */
[----:B------:R-:W-:-:S00]  /*0030*/  NOP ;  /* 0x0000000000007918 */ /* 0x000fc00000000000 */
        /* <DEDUP_REMOVED lines=12> */
.L_x_1:


//--------------------- .nv.shared.reserved.0     --------------------------
	.section	.nv.shared.reserved.0,"aw",@nobits
	.weak		__nv_reservedSMEM_offset_0_alias
	.size		__nv_reservedSMEM_offset_0_alias, 0, 64
	.other		__nv_reservedSMEM_offset_0_alias,@"STO_CUDA_RESERVED_SHARED STV_DEFAULT"
__nv_reservedSMEM_offset_0_alias:
	.zero		0
	.zero		64


//--------------------- .nv.constant0._Z6matmulPfS_S_iii --------------------------
	.section	.nv.constant0._Z6matmulPfS_S_iii,"a",@progbits
	.sectionflags	@""
	.align	4
.nv.constant0._Z6matmulPfS_S_iii:
	.zero		932


//--------------------- SYMBOLS --------------------------

	.type		.nv.reservedSmem.offset0,@object
	.size		.nv.reservedSmem.offset0,0x4
